//
// Generated by NVIDIA NVVM Compiler
//
// Compiler Build ID: CL-36424714
// Cuda compilation tools, release 13.0, V13.0.88
// Based on NVVM 20.0.0
//

.version 9.0
.target sm_100
.address_size 64

	// .globl	_Z6kernely
.extern .func  (.param .b32 func_retval0) vprintf
(
	.param .b64 vprintf_param_0,
	.param .b64 vprintf_param_1
)
;
.global .align 1 .b8 $str[15] = {84, 104, 114, 101, 97, 100, 32, 37, 100, 58, 32, 37, 102, 10};

.visible .entry _Z6kernely(
	.param .u64 _Z6kernely_param_0
)
{
	.local .align 16 .b8 	__local_depot0[16];
	.reg .b64 	%SP;
	.reg .b64 	%SPL;
	.reg .b32 	%r<7>;
	.reg .b32 	%f<5>;
	.reg .b64 	%rd<6>;
	.reg .b64 	%fd<2>;

	mov.u64 	%SPL, __local_depot0;
	cvta.local.u64 	%SP, %SPL;
	ld.param.u64 	%rd1, [_Z6kernely_param_0];
	add.u64 	%rd2, %SP, 0;
	add.u64 	%rd3, %SPL, 0;
	mov.u32 	%r1, %tid.x;
	mov.u32 	%r2, %ctaid.x;
	mov.u32 	%r3, %ntid.x;
	mad.lo.s32 	%r4, %r2, %r3, %r1;
	tex.1d.v4.f32.s32 	{%f1, %f2, %f3, %f4}, [%rd1, {%r4}];
	cvt.f64.f32 	%fd1, %f1;
	st.local.u32 	[%rd3], %r4;
	st.local.f64 	[%rd3+8], %fd1;
	mov.u64 	%rd4, $str;
	cvta.global.u64 	%rd5, %rd4;
	{ // callseq 0, 0
	.param .b64 param0;
	st.param.b64 	[param0], %rd5;
	.param .b64 param1;
	st.param.b64 	[param1], %rd2;
	.param .b32 retval0;
	call.uni (retval0), 
	vprintf, 
	(
	param0, 
	param1
	);
	ld.param.b32 	%r5, [retval0];
	} // callseq 0
	ret;

}


// ===== COMPILED SASS (sm_100) =====

	.target	sm_100

	.elftype	@"ET_EXEC"


//--------------------- .note.nv.tkinfo           --------------------------
	.section	.note.nv.tkinfo,"",@"SHT_NOTE"
	.sectionflags	@"SHF_NOTE_NV_TKINFO"
	.tkinfo
        /*0018*/ 	.word	0x00000002
        /*0030*/ 	.string	""
        /*0030*/ 	.string	"ptxas"
        /*0030*/ 	.string	"Cuda compilation tools, release 13.0, V13.0.88"
        /*0030*/ 	.string	"Build cuda_13.0.r13.0/compiler.36424714_0"
        /*0030*/ 	.string	"-arch sm_100 -m 64 "



//--------------------- .note.nv.cuinfo           --------------------------
	.section	.note.nv.cuinfo,"",@"SHT_NOTE"
	.sectionflags	@"SHF_NOTE_NV_CUINFO"
        /*0018*/ 	.short	0x0002
        /*001a*/ 	.short	0x0064
        /*001c*/ 	.short	0x0082
	.zero		2


//--------------------- .nv.info                  --------------------------
	.section	.nv.info,"",@"SHT_CUDA_INFO"
	.align	4


	//----- nvinfo : EIATTR_REGCOUNT
	.align		4
        /*0000*/ 	.byte	0x04, 0x2f
        /*0002*/ 	.short	(.L_2 - .L_1)
	.align		4
.L_1:
        /*0004*/ 	.word	index@(_Z6kernely)
        /*0008*/ 	.word	0x00000018


	//----- nvinfo : EIATTR_FRAME_SIZE
	.align		4
.L_2:
        /*000c*/ 	.byte	0x04, 0x11
        /*000e*/ 	.short	(.L_4 - .L_3)
	.align		4
.L_3:
        /*0010*/ 	.word	index@(_Z6kernely)
        /*0014*/ 	.word	0x00000010


	//----- nvinfo : EIATTR_MIN_STACK_SIZE
	.align		4
.L_4:
        /*0018*/ 	.byte	0x04, 0x12
        /*001a*/ 	.short	(.L_6 - .L_5)
	.align		4
.L_5:
        /*001c*/ 	.word	index@(_Z6kernely)
        /*0020*/ 	.word	0x00000010
.L_6:


//--------------------- .nv.compat                --------------------------
	.section	.nv.compat,"",@"SHT_CUDA_COMPAT_INFO"
	.align	4
        /*0000*/ 	.byte	0x02, 0x09, 0x00, 0x00, 0x02, 0x02, 0x02, 0x00, 0x02, 0x05, 0x05, 0x00, 0x03, 0x07, 0x01, 0x01
        /*0010*/ 	.byte	0x02, 0x03, 0x00, 0x00, 0x02, 0x06, 0x01, 0x00, 0x04, 0x0b, 0x08, 0x00, 0x09, 0x00, 0x00, 0x00
        /*0020*/ 	.byte	0x00, 0x00, 0x00, 0x00


//--------------------- .nv.info._Z6kernely       --------------------------
	.section	.nv.info._Z6kernely,"",@"SHT_CUDA_INFO"
	.sectionflags	@""
	.align	4


	//----- nvinfo : EIATTR_CUDA_API_VERSION
	.align		4
        /*0000*/ 	.byte	0x04, 0x37
        /*0002*/ 	.short	(.L_8 - .L_7)
.L_7:
        /*0004*/ 	.word	0x00000082


	//----- nvinfo : EIATTR_KPARAM_INFO
	.align		4
.L_8:
        /*0008*/ 	.byte	0x04, 0x17
        /*000a*/ 	.short	(.L_10 - .L_9)
.L_9:
        /*000c*/ 	.word	0x00000000
        /*0010*/ 	.short	0x0000
        /*0012*/ 	.short	0x0000
        /*0014*/ 	.byte	0x00, 0xf0, 0x21, 0x00


	//----- nvinfo : EIATTR_SPARSE_MMA_MASK
	.align		4
.L_10:
        /*0018*/ 	.byte	0x03, 0x50
        /*001a*/ 	.short	0x0000


	//----- nvinfo : EIATTR_MAXREG_COUNT
	.align		4
        /*001c*/ 	.byte	0x03, 0x1b
        /*001e*/ 	.short	0x00ff


	//----- nvinfo : EIATTR_EXTERNS
	.align		4
        /*0020*/ 	.byte	0x04, 0x0f
        /*0022*/ 	.short	(.L_12 - .L_11)


	//   ....[0]....
	.align		4
.L_11:
        /*0024*/ 	.word	index@(vprintf)


	//----- nvinfo : EIATTR_MERCURY_ISA_VERSION
	.align		4
.L_12:
        /*0028*/ 	.byte	0x03, 0x5f
        /*002a*/ 	.short	0x0101


	//----- nvinfo : EIATTR_VRC_CTA_INIT_COUNT
	.align		4
        /*002c*/ 	.byte	0x02, 0x4a
	.zero		1
	.zero		1


	//----- nvinfo : EIATTR_SYSCALL_OFFSETS
	.align		4
        /*0030*/ 	.byte	0x04, 0x46
        /*0032*/ 	.short	(.L_14 - .L_13)


	//   ....[0]....
.L_13:
        /*0034*/ 	.word	0x00000160


	//----- nvinfo : EIATTR_EXIT_INSTR_OFFSETS
	.align		4
.L_14:
        /*0038*/ 	.byte	0x04, 0x1c
        /*003a*/ 	.short	(.L_16 - .L_15)


	//   ....[0]....
.L_15:
        /*003c*/ 	.word	0x00000170


	//----- nvinfo : EIATTR_CBANK_PARAM_SIZE
	.align		4
.L_16:
        /*0040*/ 	.byte	0x03, 0x19
        /*0042*/ 	.short	0x0008


	//----- nvinfo : EIATTR_PARAM_CBANK
	.align		4
        /*0044*/ 	.byte	0x04, 0x0a
        /*0046*/ 	.short	(.L_18 - .L_17)
	.align		4
.L_17:
        /*0048*/ 	.word	index@(.nv.constant0._Z6kernely)
        /*004c*/ 	.short	0x0380
        /*004e*/ 	.short	0x0008


	//----- nvinfo : EIATTR_SW_WAR
	.align		4
.L_18:
        /*0050*/ 	.byte	0x04, 0x36
        /*0052*/ 	.short	(.L_20 - .L_19)
.L_19:
        /*0054*/ 	.word	0x00000008
.L_20:


//--------------------- .nv.callgraph             --------------------------
	.section	.nv.callgraph,"",@"SHT_CUDA_CALLGRAPH"
	.align	4
	.sectionentsize	8
	.align		4
        /*0000*/ 	.word	0x00000000
	.align		4
        /*0004*/ 	.word	0xffffffff
	.align		4
        /*0008*/ 	.word	index@(_Z6kernely)
	.align		4
        /*000c*/ 	.word	index@(vprintf)
	.align		4
        /*0010*/ 	.word	0x00000000
	.align		4
        /*0014*/ 	.word	0xfffffffe
	.align		4
        /*0018*/ 	.word	0x00000000
	.align		4
        /*001c*/ 	.word	0xfffffffd
	.align		4
        /*0020*/ 	.word	0x00000000
	.align		4
        /*0024*/ 	.word	0xfffffffc


//--------------------- .nv.constant4             --------------------------
	.section	.nv.constant4,"a",@progbits
	.align	8
	.align		8
.nv.constant4:
        /*0000*/ 	.dword	vprintf
	.align		8
        /*0008*/ 	.dword	$str


//--------------------- .text._Z6kernely          --------------------------
	.section	.text._Z6kernely,"ax",@progbits
	.align	128
        .global         _Z6kernely
        .type           _Z6kernely,@function
        .size           _Z6kernely,(.L_x_2 - _Z6kernely)
        .other          _Z6kernely,@"STO_CUDA_ENTRY STV_DEFAULT"
_Z6kernely:
.text._Z6kernely:
[----:B------:R-:W0:Y:S01]  /*0000*/  LDC R1, c[0x0][0x37c] ;  /* 0x0000df00ff017b82 */ /* 0x000e220000000800 */
[----:B------:R-:W1:Y:S01]  /*0010*/  S2R R0, SR_TID.X ;  /* 0x0000000000007919 */ /* 0x000e620000002100 */
[----:B------:R-:W2:Y:S06]  /*0020*/  LDCU UR6, c[0x0][0x2fc] ;  /* 0x00005f80ff0677ac */ /* 0x000eac0008000800 */
[----:B------:R-:W1:Y:S01]  /*0030*/  S2UR UR5, SR_CTAID.X ;  /* 0x00000000000579c3 */ /* 0x000e620000002500 */
[----:B0-----:R-:W-:Y:S01]  /*0040*/  VIADD R1, R1, 0xfffffff0 ;  /* 0xfffffff001017836 */ /* 0x001fe20000000000 */
[----:B------:R-:W0:Y:S06]  /*0050*/  LDCU UR4, c[0x0][0x380] ;  /* 0x00007000ff0477ac */ /* 0x000e2c0008000800 */
[----:B------:R-:W1:Y:S02]  /*0060*/  LDC R3, c[0x0][0x360] ;  /* 0x0000d800ff037b82 */ /* 0x000e640000000800 */
[----:B-1----:R-:W-:Y:S01]  /*0070*/  IMAD R0, R3, UR5, R0 ;  /* 0x0000000503007c24 */ /* 0x002fe2000f8e0200 */
[----:B------:R-:W-:-:S03]  /*0080*/  UMOV UR5, URZ ;  /* 0x000000ff00057c82 */ /* 0x000fc60008000000 */
[----:B0-----:R0:W5:Y:S01]  /*0090*/  TLD.LZ RZ, R2, R0, UR4, 1D, 0x1 ;  /* 0x00ff04ff00027f66 */ /* 0x00116200081e01ff */
[----:B------:R-:W-:Y:S01]  /*00a0*/  MOV R8, 0x0 ;  /* 0x0000000000087802 */ /* 0x000fe20000000f00 */
[----:B------:R1:W-:Y:S01]  /*00b0*/  STL [R1], R0 ;  /* 0x0000000001007387 */ /* 0x0003e20000100800 */
[----:B------:R-:W3:Y:S04]  /*00c0*/  LDCU.64 UR8, c[0x4][0x8] ;  /* 0x01000100ff0877ac */ /* 0x000ee80008000a00 */
[----:B------:R-:W4:Y:S01]  /*00d0*/  LDC.64 R8, c[0x4][R8] ;  /* 0x0100000008087b82 */ /* 0x000f220000000a00 */
[----:B0-----:R-:W0:Y:S01]  /*00e0*/  LDCU UR4, c[0x0][0x2f8] ;  /* 0x00005f00ff0477ac */ /* 0x001e220008000800 */
[----:B---3--:R-:W-:Y:S01]  /*00f0*/  IMAD.U32 R4, RZ, RZ, UR8 ;  /* 0x00000008ff047e24 */ /* 0x008fe2000f8e00ff */
[----:B------:R-:W-:-:S02]  /*0100*/  MOV R5, UR9 ;  /* 0x0000000900057c02 */ /* 0x000fc40008000f00 */
[----:B0-----:R-:W-:-:S05]  /*0110*/  IADD3 R6, P0, PT, R1, UR4, RZ ;  /* 0x0000000401067c10 */ /* 0x001fca000ff1e0ff */
[----:B--2---:R-:W-:Y:S01]  /*0120*/  IMAD.X R7, RZ, RZ, UR6, P0 ;  /* 0x00000006ff077e24 */ /* 0x004fe200080e06ff */
[----:B-----5:R-:W0:Y:S02]  /*0130*/  F2F.F64.F32 R2, R2 ;  /* 0x0000000200027310 */ /* 0x020e240000201800 */
[----:B0---4-:R1:W-:Y:S05]  /*0140*/  STL.64 [R1+0x8], R2 ;  /* 0x0000080201007387 */ /* 0x0113ea0000100a00 */
[----:B------:R-:W-:-:S07]  /*0150*/  LEPC R20, `(.L_x_0) ;  /* 0x000000001014794e */ /* 0x000fce0000000000 */
[----:B-1----:R-:W-:Y:S05]  /*0160*/  CALL.ABS.NOINC R8 ;  /* 0x0000000008007343 */ /* 0x002fea0003c00000 */
.L_x_0:
[----:B------:R-:W-:Y:S05]  /*0170*/  EXIT ;  /* 0x000000000000794d */ /* 0x000fea0003800000 */
.L_x_1:
[----:B------:R-:W-:-:S00]  /*0180*/  BRA `(.L_x_1) ;  /* 0xfffffffc00fc7947 */ /* 0x000fc0000383ffff */
[----:B------:R-:W-:-:S00]  /*0190*/  NOP ;  /* 0x0000000000007918 */ /* 0x000fc00000000000 */
        /* <DEDUP_REMOVED lines=14> */
.L_x_2:


//--------------------- .nv.global.init           --------------------------
	.section	.nv.global.init,"aw",@progbits
.nv.global.init:
	.type		$str,@object
	.size		$str,(.L_0 - $str)
$str:
        /*0000*/ 	.byte	0x54, 0x68, 0x72, 0x65, 0x61, 0x64, 0x20, 0x25, 0x64, 0x3a, 0x20, 0x25, 0x66, 0x0a, 0x00
.L_0:


//--------------------- .nv.shared.reserved.0     --------------------------
	.section	.nv.shared.reserved.0,"aw",@nobits
	.weak		__nv_reservedSMEM_offset_0_alias
	.size		__nv_reservedSMEM_offset_0_alias, 0, 64
	.other		__nv_reservedSMEM_offset_0_alias,@"STO_CUDA_RESERVED_SHARED STV_DEFAULT"
__nv_reservedSMEM_offset_0_alias:
	.zero		0
	.zero		64


//--------------------- .nv.constant0._Z6kernely  --------------------------
	.section	.nv.constant0._Z6kernely,"a",@progbits
	.sectionflags	@""
	.align	4
.nv.constant0._Z6kernely:
	.zero		904


//--------------------- SYMBOLS --------------------------

	.type		.nv.reservedSmem.offset0,@object
	.size		.nv.reservedSmem.offset0,0x4
	.type		vprintf,@function
